//
// Generated by NVIDIA NVVM Compiler
//
// Compiler Build ID: CL-36424714
// Cuda compilation tools, release 13.0, V13.0.88
// Based on NVVM 20.0.0
//

.version 9.0
.target sm_100
.address_size 64

	// .globl	_Z6matmulPfS_S_iii

.visible .entry _Z6matmulPfS_S_iii(
	.param .u64 .ptr .align 1 _Z6matmulPfS_S_iii_param_0,
	.param .u64 .ptr .align 1 _Z6matmulPfS_S_iii_param_1,
	.param .u64 .ptr .align 1 _Z6matmulPfS_S_iii_param_2,
	.param .u32 _Z6matmulPfS_S_iii_param_3,
	.param .u32 _Z6matmulPfS_S_iii_param_4,
	.param .u32 _Z6matmulPfS_S_iii_param_5
)
{
	.reg .pred 	%p<4>;
	.reg .b32 	%r<15>;
	.reg .b64 	%rd<3>;

	ld.param.u64 	%rd1, [_Z6matmulPfS_S_iii_param_2];
	ld.param.u32 	%r1, [_Z6matmulPfS_S_iii_param_3];
	ld.param.u32 	%r2, [_Z6matmulPfS_S_iii_param_5];
	mov.u32 	%r4, %ntid.x;
	mov.u32 	%r5, %ctaid.x;
	mov.u32 	%r6, %tid.x;
	mad.lo.s32 	%r7, %r4, %r5, %r6;
	mov.u32 	%r8, %ntid.y;
	mov.u32 	%r9, %ctaid.y;
	mov.u32 	%r10, %tid.y;
	mad.lo.s32 	%r11, %r8, %r9, %r10;
	setp.ge.s32 	%p1, %r7, %r1;
	setp.ge.s32 	%p2, %r11, %r2;
	or.pred  	%p3, %p1, %p2;
	@%p3 bra 	$L__BB0_2;
	cvta.to.global.u64 	%rd2, %rd1;
	mov.b32 	%r13, 1120403456;
	st.global.u32 	[%rd2], %r13;
	mov.b32 	%r14, 1128792064;
	st.global.u32 	[%rd2+4], %r14;
$L__BB0_2:
	ret;

}
	// .globl	_Z15gpu_matrix_multPfS_S_iii
.visible .entry _Z15gpu_matrix_multPfS_S_iii(
	.param .u64 .ptr .align 1 _Z15gpu_matrix_multPfS_S_iii_param_0,
	.param .u64 .ptr .align 1 _Z15gpu_matrix_multPfS_S_iii_param_1,
	.param .u64 .ptr .align 1 _Z15gpu_matrix_multPfS_S_iii_param_2,
	.param .u32 _Z15gpu_matrix_multPfS_S_iii_param_3,
	.param .u32 _Z15gpu_matrix_multPfS_S_iii_param_4,
	.param .u32 _Z15gpu_matrix_multPfS_S_iii_param_5
)
{
	.reg .pred 	%p<13>;
	.reg .b32 	%r<43>;
	.reg .b32 	%f<68>;
	.reg .b64 	%rd<53>;

	ld.param.u64 	%rd7, [_Z15gpu_matrix_multPfS_S_iii_param_0];
	ld.param.u64 	%rd8, [_Z15gpu_matrix_multPfS_S_iii_param_1];
	ld.param.u64 	%rd6, [_Z15gpu_matrix_multPfS_S_iii_param_2];
	ld.param.u32 	%r20, [_Z15gpu_matrix_multPfS_S_iii_param_3];
	ld.param.u32 	%r18, [_Z15gpu_matrix_multPfS_S_iii_param_4];
	ld.param.u32 	%r19, [_Z15gpu_matrix_multPfS_S_iii_param_5];
	cvta.to.global.u64 	%rd1, %rd8;
	cvta.to.global.u64 	%rd2, %rd7;
	mov.u32 	%r22, %ctaid.y;
	mov.u32 	%r23, %ntid.y;
	mov.u32 	%r24, %tid.y;
	mad.lo.s32 	%r25, %r22, %r23, %r24;
	mov.u32 	%r26, %ctaid.x;
	mov.u32 	%r27, %ntid.x;
	mov.u32 	%r28, %tid.x;
	mad.lo.s32 	%r2, %r26, %r27, %r28;
	setp.ge.s32 	%p1, %r2, %r19;
	setp.ge.s32 	%p2, %r25, %r20;
	or.pred  	%p3, %p1, %p2;
	@%p3 bra 	$L__BB1_14;
	setp.lt.s32 	%p4, %r18, 1;
	mov.f32 	%f67, 0f00000000;
	@%p4 bra 	$L__BB1_13;
	mul.lo.s32 	%r3, %r18, %r25;
	and.b32  	%r4, %r18, 7;
	setp.lt.u32 	%p5, %r18, 8;
	mov.f32 	%f67, 0f00000000;
	mov.b32 	%r41, 0;
	@%p5 bra 	$L__BB1_5;
	and.b32  	%r41, %r18, 2147483640;
	neg.s32 	%r39, %r41;
	shl.b32 	%r7, %r19, 3;
	mul.wide.u32 	%rd9, %r3, 4;
	add.s64 	%rd10, %rd9, %rd2;
	add.s64 	%rd52, %rd10, 16;
	mov.f32 	%f67, 0f00000000;
	mul.wide.s32 	%rd13, %r19, 4;
	mov.u32 	%r38, %r2;
$L__BB1_4:
	.pragma "nounroll";
	ld.global.f32 	%f17, [%rd52+-16];
	mul.wide.s32 	%rd11, %r38, 4;
	add.s64 	%rd12, %rd1, %rd11;
	ld.global.f32 	%f18, [%rd12];
	fma.rn.f32 	%f19, %f17, %f18, %f67;
	ld.global.f32 	%f20, [%rd52+-12];
	add.s64 	%rd14, %rd12, %rd13;
	ld.global.f32 	%f21, [%rd14];
	fma.rn.f32 	%f22, %f20, %f21, %f19;
	ld.global.f32 	%f23, [%rd52+-8];
	add.s64 	%rd15, %rd14, %rd13;
	ld.global.f32 	%f24, [%rd15];
	fma.rn.f32 	%f25, %f23, %f24, %f22;
	ld.global.f32 	%f26, [%rd52+-4];
	add.s64 	%rd16, %rd15, %rd13;
	ld.global.f32 	%f27, [%rd16];
	fma.rn.f32 	%f28, %f26, %f27, %f25;
	ld.global.f32 	%f29, [%rd52];
	add.s64 	%rd17, %rd16, %rd13;
	ld.global.f32 	%f30, [%rd17];
	fma.rn.f32 	%f31, %f29, %f30, %f28;
	ld.global.f32 	%f32, [%rd52+4];
	add.s64 	%rd18, %rd17, %rd13;
	ld.global.f32 	%f33, [%rd18];
	fma.rn.f32 	%f34, %f32, %f33, %f31;
	ld.global.f32 	%f35, [%rd52+8];
	add.s64 	%rd19, %rd18, %rd13;
	ld.global.f32 	%f36, [%rd19];
	fma.rn.f32 	%f37, %f35, %f36, %f34;
	ld.global.f32 	%f38, [%rd52+12];
	add.s64 	%rd20, %rd19, %rd13;
	ld.global.f32 	%f39, [%rd20];
	fma.rn.f32 	%f67, %f38, %f39, %f37;
	add.s32 	%r39, %r39, 8;
	add.s32 	%r38, %r38, %r7;
	add.s64 	%rd52, %rd52, 32;
	setp.ne.s32 	%p6, %r39, 0;
	@%p6 bra 	$L__BB1_4;
$L__BB1_5:
	setp.eq.s32 	%p7, %r4, 0;
	@%p7 bra 	$L__BB1_13;
	and.b32  	%r13, %r18, 3;
	setp.lt.u32 	%p8, %r4, 4;
	@%p8 bra 	$L__BB1_8;
	add.s32 	%r30, %r41, %r3;
	mul.wide.u32 	%rd21, %r30, 4;
	add.s64 	%rd22, %rd2, %rd21;
	ld.global.f32 	%f41, [%rd22];
	mad.lo.s32 	%r31, %r41, %r19, %r2;
	mul.wide.s32 	%rd23, %r31, 4;
	add.s64 	%rd24, %rd1, %rd23;
	ld.global.f32 	%f42, [%rd24];
	fma.rn.f32 	%f43, %f41, %f42, %f67;
	cvt.u64.u32 	%rd25, %r3;
	cvt.u64.u32 	%rd26, %r41;
	add.s64 	%rd27, %rd26, %rd25;
	shl.b64 	%rd28, %rd27, 2;
	add.s64 	%rd29, %rd2, %rd28;
	ld.global.f32 	%f44, [%rd29+4];
	mul.wide.s32 	%rd30, %r19, 4;
	add.s64 	%rd31, %rd24, %rd30;
	ld.global.f32 	%f45, [%rd31];
	fma.rn.f32 	%f46, %f44, %f45, %f43;
	ld.global.f32 	%f47, [%rd29+8];
	add.s64 	%rd32, %rd31, %rd30;
	ld.global.f32 	%f48, [%rd32];
	fma.rn.f32 	%f49, %f47, %f48, %f46;
	ld.global.f32 	%f50, [%rd29+12];
	add.s64 	%rd33, %rd32, %rd30;
	ld.global.f32 	%f51, [%rd33];
	fma.rn.f32 	%f67, %f50, %f51, %f49;
	add.s32 	%r41, %r41, 4;
$L__BB1_8:
	setp.eq.s32 	%p9, %r13, 0;
	@%p9 bra 	$L__BB1_13;
	setp.eq.s32 	%p10, %r13, 1;
	@%p10 bra 	$L__BB1_11;
	add.s32 	%r32, %r41, %r3;
	mul.wide.u32 	%rd34, %r32, 4;
	add.s64 	%rd35, %rd2, %rd34;
	ld.global.f32 	%f53, [%rd35];
	mad.lo.s32 	%r33, %r41, %r19, %r2;
	mul.wide.s32 	%rd36, %r33, 4;
	add.s64 	%rd37, %rd1, %rd36;
	ld.global.f32 	%f54, [%rd37];
	fma.rn.f32 	%f55, %f53, %f54, %f67;
	cvt.u64.u32 	%rd38, %r3;
	cvt.u64.u32 	%rd39, %r41;
	add.s64 	%rd40, %rd39, %rd38;
	shl.b64 	%rd41, %rd40, 2;
	add.s64 	%rd42, %rd2, %rd41;
	ld.global.f32 	%f56, [%rd42+4];
	mul.wide.s32 	%rd43, %r19, 4;
	add.s64 	%rd44, %rd37, %rd43;
	ld.global.f32 	%f57, [%rd44];
	fma.rn.f32 	%f67, %f56, %f57, %f55;
	add.s32 	%r41, %r41, 2;
$L__BB1_11:
	and.b32  	%r34, %r18, 1;
	setp.eq.b32 	%p11, %r34, 1;
	not.pred 	%p12, %p11;
	@%p12 bra 	$L__BB1_13;
	add.s32 	%r35, %r41, %r3;
	mul.wide.u32 	%rd45, %r35, 4;
	add.s64 	%rd46, %rd2, %rd45;
	ld.global.f32 	%f58, [%rd46];
	mad.lo.s32 	%r36, %r41, %r19, %r2;
	mul.wide.s32 	%rd47, %r36, 4;
	add.s64 	%rd48, %rd1, %rd47;
	ld.global.f32 	%f59, [%rd48];
	fma.rn.f32 	%f67, %f58, %f59, %f67;
$L__BB1_13:
	mad.lo.s32 	%r37, %r19, %r25, %r2;
	cvta.to.global.u64 	%rd49, %rd6;
	mul.wide.s32 	%rd50, %r37, 4;
	add.s64 	%rd51, %rd49, %rd50;
	st.global.f32 	[%rd51], %f67;
$L__BB1_14:
	ret;

}


// ===== COMPILED SASS (sm_100) =====

	.target	sm_100

	.elftype	@"ET_EXEC"


//--------------------- .note.nv.tkinfo           --------------------------
	.section	.note.nv.tkinfo,"",@"SHT_NOTE"
	.sectionflags	@"SHF_NOTE_NV_TKINFO"
	.tkinfo
        /*0018*/ 	.word	0x00000002
        /*0030*/ 	.string	""
        /*0030*/ 	.string	"ptxas"
        /*0030*/ 	.string	"Cuda compilation tools, release 13.0, V13.0.88"
        /*0030*/ 	.string	"Build cuda_13.0.r13.0/compiler.36424714_0"
        /*0030*/ 	.string	"-arch sm_100 -m 64 "



//--------------------- .note.nv.cuinfo           --------------------------
	.section	.note.nv.cuinfo,"",@"SHT_NOTE"
	.sectionflags	@"SHF_NOTE_NV_CUINFO"
        /*0018*/ 	.short	0x0002
        /*001a*/ 	.short	0x0064
        /*001c*/ 	.short	0x0082
	.zero		2


//--------------------- .nv.info                  --------------------------
	.section	.nv.info,"",@"SHT_CUDA_INFO"
	.align	4


	//----- nvinfo : EIATTR_REGCOUNT
	.align		4
        /*0000*/ 	.byte	0x04, 0x2f
        /*0002*/ 	.short	(.L_1 - .L_0)
	.align		4
.L_0:
        /*0004*/ 	.word	index@(_Z6matmulPfS_S_iii)
        /*0008*/ 	.word	0x0000000a


	//----- nvinfo : EIATTR_FRAME_SIZE
	.align		4
.L_1:
        /*000c*/ 	.byte	0x04, 0x11
        /*000e*/ 	.short	(.L_3 - .L_2)
	.align		4
.L_2:
        /*0010*/ 	.word	index@(_Z6matmulPfS_S_iii)
        /*0014*/ 	.word	0x00000000


	//----- nvinfo : EIATTR_REGCOUNT
	.align		4
.L_3:
        /*0018*/ 	.byte	0x04, 0x2f
        /*001a*/ 	.short	(.L_5 - .L_4)
	.align		4
.L_4:
        /*001c*/ 	.word	index@(_Z15gpu_matrix_multPfS_S_iii)
        /*0020*/ 	.word	0x00000020


	//----- nvinfo : EIATTR_FRAME_SIZE
	.align		4
.L_5:
        /*0024*/ 	.byte	0x04, 0x11
        /*0026*/ 	.short	(.L_7 - .L_6)
	.align		4
.L_6:
        /*0028*/ 	.word	index@(_Z15gpu_matrix_multPfS_S_iii)
        /*002c*/ 	.word	0x00000000


	//----- nvinfo : EIATTR_MIN_STACK_SIZE
	.align		4
.L_7:
        /*0030*/ 	.byte	0x04, 0x12
        /*0032*/ 	.short	(.L_9 - .L_8)
	.align		4
.L_8:
        /*0034*/ 	.word	index@(_Z15gpu_matrix_multPfS_S_iii)
        /*0038*/ 	.word	0x00000000


	//----- nvinfo : EIATTR_MIN_STACK_SIZE
	.align		4
.L_9:
        /*003c*/ 	.byte	0x04, 0x12
        /*003e*/ 	.short	(.L_11 - .L_10)
	.align		4
.L_10:
        /*0040*/ 	.word	index@(_Z6matmulPfS_S_iii)
        /*0044*/ 	.word	0x00000000
.L_11:


//--------------------- .nv.compat                --------------------------
	.section	.nv.compat,"",@"SHT_CUDA_COMPAT_INFO"
	.align	4
        /*0000*/ 	.byte	0x02, 0x09, 0x00, 0x00, 0x02, 0x02, 0x01, 0x00, 0x02, 0x05, 0x05, 0x00, 0x03, 0x07, 0x01, 0x01
        /*0010*/ 	.byte	0x02, 0x03, 0x00, 0x00, 0x02, 0x06, 0x01, 0x00, 0x04, 0x0b, 0x08, 0x00, 0x09, 0x00, 0x00, 0x00
        /*0020*/ 	.byte	0x00, 0x00, 0x00, 0x00


//--------------------- .nv.info._Z15gpu_matrix_multPfS_S_iii --------------------------
	.section	.nv.info._Z15gpu_matrix_multPfS_S_iii,"",@"SHT_CUDA_INFO"
	.sectionflags	@""
	.align	4


	//----- nvinfo : EIATTR_CUDA_API_VERSION
	.align		4
        /*0000*/ 	.byte	0x04, 0x37
        /*0002*/ 	.short	(.L_13 - .L_12)
.L_12:
        /*0004*/ 	.word	0x00000082


	//----- nvinfo : EIATTR_KPARAM_INFO
	.align		4
.L_13:
        /*0008*/ 	.byte	0x04, 0x17
        /*000a*/ 	.short	(.L_15 - .L_14)
.L_14:
        /*000c*/ 	.word	0x00000000
        /*0010*/ 	.short	0x0005
        /*0012*/ 	.short	0x0020
        /*0014*/ 	.byte	0x00, 0xf0, 0x11, 0x00


	//----- nvinfo : EIATTR_KPARAM_INFO
	.align		4
.L_15:
        /*0018*/ 	.byte	0x04, 0x17
        /*001a*/ 	.short	(.L_17 - .L_16)
.L_16:
        /*001c*/ 	.word	0x00000000
        /*0020*/ 	.short	0x0004
        /*0022*/ 	.short	0x001c
        /*0024*/ 	.byte	0x00, 0xf0, 0x11, 0x00


	//----- nvinfo : EIATTR_KPARAM_INFO
	.align		4
.L_17:
        /*0028*/ 	.byte	0x04, 0x17
        /*002a*/ 	.short	(.L_19 - .L_18)
.L_18:
        /*002c*/ 	.word	0x00000000
        /*0030*/ 	.short	0x0003
        /*0032*/ 	.short	0x0018
        /*0034*/ 	.byte	0x00, 0xf0, 0x11, 0x00


	//----- nvinfo : EIATTR_KPARAM_INFO
	.align		4
.L_19:
        /*0038*/ 	.byte	0x04, 0x17
        /*003a*/ 	.short	(.L_21 - .L_20)
.L_20:
        /*003c*/ 	.word	0x00000000
        /*0040*/ 	.short	0x0002
        /*0042*/ 	.short	0x0010
        /*0044*/ 	.byte	0x00, 0xf5, 0x21, 0x00


	//----- nvinfo : EIATTR_KPARAM_INFO
	.align		4
.L_21:
        /*0048*/ 	.byte	0x04, 0x17
        /*004a*/ 	.short	(.L_23 - .L_22)
.L_22:
        /*004c*/ 	.word	0x00000000
        /*0050*/ 	.short	0x0001
        /*0052*/ 	.short	0x0008
        /*0054*/ 	.byte	0x00, 0xf5, 0x21, 0x00


	//----- nvinfo : EIATTR_KPARAM_INFO
	.align		4
.L_23:
        /*0058*/ 	.byte	0x04, 0x17
        /*005a*/ 	.short	(.L_25 - .L_24)
.L_24:
        /*005c*/ 	.word	0x00000000
        /*0060*/ 	.short	0x0000
        /*0062*/ 	.short	0x0000
        /*0064*/ 	.byte	0x00, 0xf5, 0x21, 0x00


	//----- nvinfo : EIATTR_SPARSE_MMA_MASK
	.align		4
.L_25:
        /*0068*/ 	.byte	0x03, 0x50
        /*006a*/ 	.short	0x0000


	//----- nvinfo : EIATTR_MAXREG_COUNT
	.align		4
        /*006c*/ 	.byte	0x03, 0x1b
        /*006e*/ 	.short	0x00ff


	//----- nvinfo : EIATTR_MERCURY_ISA_VERSION
	.align		4
        /*0070*/ 	.byte	0x03, 0x5f
        /*0072*/ 	.short	0x0101


	//----- nvinfo : EIATTR_VRC_CTA_INIT_COUNT
	.align		4
        /*0074*/ 	.byte	0x02, 0x4a
	.zero		1
	.zero		1


	//----- nvinfo : EIATTR_EXIT_INSTR_OFFSETS
	.align		4
        /*0078*/ 	.byte	0x04, 0x1c
        /*007a*/ 	.short	(.L_27 - .L_26)


	//   ....[0]....
.L_26:
        /*007c*/ 	.word	0x000000d0


	//   ....[1]....
        /*0080*/ 	.word	0x000008f0


	//----- nvinfo : EIATTR_CBANK_PARAM_SIZE
	.align		4
.L_27:
        /*0084*/ 	.byte	0x03, 0x19
        /*0086*/ 	.short	0x0024


	//----- nvinfo : EIATTR_PARAM_CBANK
	.align		4
        /*0088*/ 	.byte	0x04, 0x0a
        /*008a*/ 	.short	(.L_29 - .L_28)
	.align		4
.L_28:
        /*008c*/ 	.word	index@(.nv.constant0._Z15gpu_matrix_multPfS_S_iii)
        /*0090*/ 	.short	0x0380
        /*0092*/ 	.short	0x0024


	//----- nvinfo : EIATTR_SW_WAR
	.align		4
.L_29:
        /*0094*/ 	.byte	0x04, 0x36
        /*0096*/ 	.short	(.L_31 - .L_30)
.L_30:
        /*0098*/ 	.word	0x00000008
.L_31:


//--------------------- .nv.info._Z6matmulPfS_S_iii --------------------------
	.section	.nv.info._Z6matmulPfS_S_iii,"",@"SHT_CUDA_INFO"
	.sectionflags	@""
	.align	4


	//----- nvinfo : EIATTR_CUDA_API_VERSION
	.align		4
        /*0000*/ 	.byte	0x04, 0x37
        /*0002*/ 	.short	(.L_33 - .L_32)
.L_32:
        /*0004*/ 	.word	0x00000082


	//----- nvinfo : EIATTR_KPARAM_INFO
	.align		4
.L_33:
        /*0008*/ 	.byte	0x04, 0x17
        /*000a*/ 	.short	(.L_35 - .L_34)
.L_34:
        /*000c*/ 	.word	0x00000000
        /*0010*/ 	.short	0x0005
        /*0012*/ 	.short	0x0020
        /*0014*/ 	.byte	0x00, 0xf0, 0x11, 0x00


	//----- nvinfo : EIATTR_KPARAM_INFO
	.align		4
.L_35:
        /*0018*/ 	.byte	0x04, 0x17
        /*001a*/ 	.short	(.L_37 - .L_36)
.L_36:
        /*001c*/ 	.word	0x00000000
        /*0020*/ 	.short	0x0004
        /*0022*/ 	.short	0x001c
        /*0024*/ 	.byte	0x00, 0xf0, 0x11, 0x00


	//----- nvinfo : EIATTR_KPARAM_INFO
	.align		4
.L_37:
        /*0028*/ 	.byte	0x04, 0x17
        /*002a*/ 	.short	(.L_39 - .L_38)
.L_38:
        /*002c*/ 	.word	0x00000000
        /*0030*/ 	.short	0x0003
        /*0032*/ 	.short	0x0018
        /*0034*/ 	.byte	0x00, 0xf0, 0x11, 0x00


	//----- nvinfo : EIATTR_KPARAM_INFO
	.align		4
.L_39:
        /*0038*/ 	.byte	0x04, 0x17
        /*003a*/ 	.short	(.L_41 - .L_40)
.L_40:
        /*003c*/ 	.word	0x00000000
        /*0040*/ 	.short	0x0002
        /*0042*/ 	.short	0x0010
        /*0044*/ 	.byte	0x00, 0xf5, 0x21, 0x00


	//----- nvinfo : EIATTR_KPARAM_INFO
	.align		4
.L_41:
        /*0048*/ 	.byte	0x04, 0x17
        /*004a*/ 	.short	(.L_43 - .L_42)
.L_42:
        /*004c*/ 	.word	0x00000000
        /*0050*/ 	.short	0x0001
        /*0052*/ 	.short	0x0008
        /*0054*/ 	.byte	0x00, 0xf5, 0x21, 0x00


	//----- nvinfo : EIATTR_KPARAM_INFO
	.align		4
.L_43:
        /*0058*/ 	.byte	0x04, 0x17
        /*005a*/ 	.short	(.L_45 - .L_44)
.L_44:
        /*005c*/ 	.word	0x00000000
        /*0060*/ 	.short	0x0000
        /*0062*/ 	.short	0x0000
        /*0064*/ 	.byte	0x00, 0xf5, 0x21, 0x00


	//----- nvinfo : EIATTR_SPARSE_MMA_MASK
	.align		4
.L_45:
        /*0068*/ 	.byte	0x03, 0x50
        /*006a*/ 	.short	0x0000


	//----- nvinfo : EIATTR_MAXREG_COUNT
	.align		4
        /*006c*/ 	.byte	0x03, 0x1b
        /*006e*/ 	.short	0x00ff


	//----- nvinfo : EIATTR_MERCURY_ISA_VERSION
	.align		4
        /*0070*/ 	.byte	0x03, 0x5f
        /*0072*/ 	.short	0x0101


	//----- nvinfo : EIATTR_VRC_CTA_INIT_COUNT
	.align		4
        /*0074*/ 	.byte	0x02, 0x4a
	.zero		1
	.zero		1


	//----- nvinfo : EIATTR_EXIT_INSTR_OFFSETS
	.align		4
        /*0078*/ 	.byte	0x04, 0x1c
        /*007a*/ 	.short	(.L_47 - .L_46)


	//   ....[0]....
.L_46:
        /*007c*/ 	.word	0x000000d0


	//   ....[1]....
        /*0080*/ 	.word	0x00000140


	//----- nvinfo : EIATTR_CBANK_PARAM_SIZE
	.align		4
.L_47:
        /*0084*/ 	.byte	0x03, 0x19
        /*0086*/ 	.short	0x0024


	//----- nvinfo : EIATTR_PARAM_CBANK
	.align		4
        /*0088*/ 	.byte	0x04, 0x0a
        /*008a*/ 	.short	(.L_49 - .L_48)
	.align		4
.L_48:
        /*008c*/ 	.word	index@(.nv.constant0._Z6matmulPfS_S_iii)
        /*0090*/ 	.short	0x0380
        /*0092*/ 	.short	0x0024


	//----- nvinfo : EIATTR_SW_WAR
	.align		4
.L_49:
        /*0094*/ 	.byte	0x04, 0x36
        /*0096*/ 	.short	(.L_51 - .L_50)
.L_50:
        /*0098*/ 	.word	0x00000008
.L_51:


//--------------------- .nv.callgraph             --------------------------
	.section	.nv.callgraph,"",@"SHT_CUDA_CALLGRAPH"
	.align	4
	.sectionentsize	8
	.align		4
        /*0000*/ 	.word	0x00000000
	.align		4
        /*0004*/ 	.word	0xffffffff
	.align		4
        /*0008*/ 	.word	0x00000000
	.align		4
        /*000c*/ 	.word	0xfffffffe
	.align		4
        /*0010*/ 	.word	0x00000000
	.align		4
        /*0014*/ 	.word	0xfffffffd
	.align		4
        /*0018*/ 	.word	0x00000000
	.align		4
        /*001c*/ 	.word	0xfffffffc


//--------------------- .text._Z15gpu_matrix_multPfS_S_iii --------------------------
	.section	.text._Z15gpu_matrix_multPfS_S_iii,"ax",@progbits
	.align	128
        .global         _Z15gpu_matrix_multPfS_S_iii
        .type           _Z15gpu_matrix_multPfS_S_iii,@function
        .size           _Z15gpu_matrix_multPfS_S_iii,(.L_x_6 - _Z15gpu_matrix_multPfS_S_iii)
        .other          _Z15gpu_matrix_multPfS_S_iii,@"STO_CUDA_ENTRY STV_DEFAULT"
_Z15gpu_matrix_multPfS_S_iii:
.text._Z15gpu_matrix_multPfS_S_iii:
[----:B------:R-:W-:Y:S01]  /*0000*/  LDC R1, c[0x0][0x37c] ;  /* 0x0000df00ff017b82 */ /* 0x000fe20000000800 */
[----:B------:R-:W0:Y:S07]  /*0010*/  S2R R3, SR_TID.Y ;  /* 0x0000000000037919 */ /* 0x000e2e0000002200 */
[----:B------:R-:W0:Y:S01]  /*0020*/  S2UR UR4, SR_CTAID.Y ;  /* 0x00000000000479c3 */ /* 0x000e220000002600 */
[----:B------:R-:W1:Y:S01]  /*0030*/  LDCU UR6, c[0x0][0x398] ;  /* 0x00007300ff0677ac */ /* 0x000e620008000800 */
[----:B------:R-:W2:Y:S06]  /*0040*/  S2R R5, SR_TID.X ;  /* 0x0000000000057919 */ /* 0x000eac0000002100 */
[----:B------:R-:W0:Y:S08]  /*0050*/  LDC R0, c[0x0][0x364] ;  /* 0x0000d900ff007b82 */ /* 0x000e300000000800 */
[----:B------:R-:W2:Y:S08]  /*0060*/  S2UR UR5, SR_CTAID.X ;  /* 0x00000000000579c3 */ /* 0x000eb00000002500 */
[----:B------:R-:W2:Y:S08]  /*0070*/  LDC R16, c[0x0][0x360] ;  /* 0x0000d800ff107b82 */ /* 0x000eb00000000800 */
[----:B------:R-:W3:Y:S01]  /*0080*/  LDC R17, c[0x0][0x3a0] ;  /* 0x0000e800ff117b82 */ /* 0x000ee20000000800 */
[----:B0-----:R-:W-:-:S05]  /*0090*/  IMAD R0, R0, UR4, R3 ;  /* 0x0000000400007c24 */ /* 0x001fca000f8e0203 */
[----:B-1----:R-:W-:Y:S01]  /*00a0*/  ISETP.GE.AND P0, PT, R0, UR6, PT ;  /* 0x0000000600007c0c */ /* 0x002fe2000bf06270 */
[----:B--2---:R-:W-:-:S05]  /*00b0*/  IMAD R16, R16, UR5, R5 ;  /* 0x0000000510107c24 */ /* 0x004fca000f8e0205 */
[----:B---3--:R-:W-:-:S13]  /*00c0*/  ISETP.GE.OR P0, PT, R16, R17, P0 ;  /* 0x000000111000720c */ /* 0x008fda0000706670 */
[----:B------:R-:W-:Y:S05]  /*00d0*/  @P0 EXIT ;  /* 0x000000000000094d */ /* 0x000fea0003800000 */
[----:B------:R-:W0:Y:S01]  /*00e0*/  LDC R19, c[0x0][0x39c] ;  /* 0x0000e700ff137b82 */ /* 0x000e220000000800 */
[----:B------:R-:W1:Y:S01]  /*00f0*/  LDCU.64 UR4, c[0x0][0x358] ;  /* 0x00006b00ff0477ac */ /* 0x000e620008000a00 */
[----:B------:R-:W-:Y:S01]  /*0100*/  HFMA2 R24, -RZ, RZ, 0, 0 ;  /* 0x00000000ff187431 */ /* 0x000fe200000001ff */
[----:B0-----:R-:W-:-:S13]  /*0110*/  ISETP.GE.AND P0, PT, R19, 0x1, PT ;  /* 0x000000011300780c */ /* 0x001fda0003f06270 */
[----:B-1----:R-:W-:Y:S05]  /*0120*/  @!P0 BRA `(.L_x_0) ;  /* 0x0000000400e08947 */ /* 0x002fea0003800000 */
[C---:B------:R-:W-:Y:S01]  /*0130*/  ISETP.GE.U32.AND P1, PT, R19.reuse, 0x8, PT ;  /* 0x000000081300780c */ /* 0x040fe20003f26070 */
[----:B------:R-:W-:Y:S01]  /*0140*/  IMAD R20, R0, R19, RZ ;  /* 0x0000001300147224 */ /* 0x000fe200078e02ff */
[----:B------:R-:W-:Y:S02]  /*0150*/  LOP3.LUT R27, R19, 0x7, RZ, 0xc0, !PT ;  /* 0x00000007131b7812 */ /* 0x000fe400078ec0ff */
[----:B------:R-:W-:Y:S02]  /*0160*/  MOV R24, RZ ;  /* 0x000000ff00187202 */ /* 0x000fe40000000f00 */
[----:B------:R-:W-:Y:S02]  /*0170*/  ISETP.NE.AND P0, PT, R27, RZ, PT ;  /* 0x000000ff1b00720c */ /* 0x000fe40003f05270 */
[----:B------:R-:W-:-:S05]  /*0180*/  MOV R21, RZ ;  /* 0x000000ff00157202 */ /* 0x000fca0000000f00 */
[----:B------:R-:W-:Y:S06]  /*0190*/  @!P1 BRA `(.L_x_1) ;  /* 0x0000000000c49947 */ /* 0x000fec0003800000 */
[----:B------:R-:W0:Y:S01]  /*01a0*/  LDC.64 R2, c[0x0][0x380] ;  /* 0x0000e000ff027b82 */ /* 0x000e220000000a00 */
[----:B------:R-:W-:Y:S02]  /*01b0*/  LOP3.LUT R21, R19, 0x7ffffff8, RZ, 0xc0, !PT ;  /* 0x7ffffff813157812 */ /* 0x000fe400078ec0ff */
[----:B------:R-:W-:Y:S02]  /*01c0*/  MOV R24, RZ ;  /* 0x000000ff00187202 */ /* 0x000fe40000000f00 */
[----:B------:R-:W-:Y:S02]  /*01d0*/  MOV R18, R16 ;  /* 0x0000001000127202 */ /* 0x000fe40000000f00 */
[----:B------:R-:W-:Y:S01]  /*01e0*/  IADD3 R22, PT, PT, -R21, RZ, RZ ;  /* 0x000000ff15167210 */ /* 0x000fe20007ffe1ff */
[----:B0-----:R-:W-:-:S03]  /*01f0*/  IMAD.WIDE.U32 R2, R20, 0x4, R2 ;  /* 0x0000000414027825 */ /* 0x001fc600078e0002 */
[----:B------:R-:W-:-:S04]  /*0200*/  IADD3 R4, P1, PT, R2, 0x10, RZ ;  /* 0x0000001002047810 */ /* 0x000fc80007f3e0ff */
[----:B------:R-:W-:-:S09]  /*0210*/  IADD3.X R5, PT, PT, RZ, R3, RZ, P1, !PT ;  /* 0x00000003ff057210 */ /* 0x000fd20000ffe4ff */
.L_x_2:
[----:B------:R-:W0:Y:S01]  /*0220*/  LDC.64 R14, c[0x0][0x388] ;  /* 0x0000e200ff0e7b82 */ /* 0x000e220000000a00 */
[----:B------:R-:W-:Y:S02]  /*0230*/  MOV R2, R4 ;  /* 0x0000000400027202 */ /* 0x000fe40000000f00 */
[----:B------:R-:W-:-:S05]  /*0240*/  MOV R3, R5 ;  /* 0x0000000500037202 */ /* 0x000fca0000000f00 */
[----:B------:R-:W2:Y:S04]  /*0250*/  LDG.E R25, desc[UR4][R2.64+-0x10] ;  /* 0xfffff00402197981 */ /* 0x000ea8000c1e1900 */
[----:B------:R-:W3:Y:S04]  /*0260*/  LDG.E R23, desc[UR4][R2.64+-0xc] ;  /* 0xfffff40402177981 */ /* 0x000ee8000c1e1900 */
[----:B------:R-:W4:Y:S04]  /*0270*/  LDG.E R29, desc[UR4][R2.64+-0x8] ;  /* 0xfffff804021d7981 */ /* 0x000f28000c1e1900 */
[----:B------:R-:W5:Y:S01]  /*0280*/  LDG.E R28, desc[UR4][R2.64+-0x4] ;  /* 0xfffffc04021c7981 */ /* 0x000f62000c1e1900 */
[----:B0-----:R-:W-:-:S05]  /*0290*/  IMAD.WIDE R14, R18, 0x4, R14 ;  /* 0x00000004120e7825 */ /* 0x001fca00078e020e */
[----:B------:R0:W2:Y:S01]  /*02a0*/  LDG.E R26, desc[UR4][R14.64] ;  /* 0x000000040e1a7981 */ /* 0x0000a2000c1e1900 */
[----:B------:R-:W-:-:S04]  /*02b0*/  IMAD.WIDE R12, R17, 0x4, R14 ;  /* 0x00000004110c7825 */ /* 0x000fc800078e020e */
[C---:B------:R-:W-:Y:S02]  /*02c0*/  IMAD.WIDE R4, R17.reuse, 0x4, R12 ;  /* 0x0000000411047825 */ /* 0x040fe400078e020c */
[----:B------:R-:W3:Y:S02]  /*02d0*/  LDG.E R12, desc[UR4][R12.64] ;  /* 0x000000040c0c7981 */ /* 0x000ee4000c1e1900 */
[C---:B------:R-:W-:Y:S02]  /*02e0*/  IMAD.WIDE R8, R17.reuse, 0x4, R4 ;  /* 0x0000000411087825 */ /* 0x040fe400078e0204 */
[----:B------:R-:W4:Y:S02]  /*02f0*/  LDG.E R4, desc[UR4][R4.64] ;  /* 0x0000000404047981 */ /* 0x000f24000c1e1900 */
[C---:B------:R-:W-:Y:S02]  /*0300*/  IMAD.WIDE R6, R17.reuse, 0x4, R8 ;  /* 0x0000000411067825 */ /* 0x040fe400078e0208 */
[----:B------:R-:W5:Y:S02]  /*0310*/  LDG.E R8, desc[UR4][R8.64] ;  /* 0x0000000408087981 */ /* 0x000f64000c1e1900 */
[----:B------:R-:W-:-:S02]  /*0320*/  IMAD.WIDE R10, R17, 0x4, R6 ;  /* 0x00000004110a7825 */ /* 0x000fc400078e0206 */
[----:B------:R-:W5:Y:S04]  /*0330*/  LDG.E R5, desc[UR4][R2.64] ;  /* 0x0000000402057981 */ /* 0x000f68000c1e1900 */
[----:B------:R-:W5:Y:S01]  /*0340*/  LDG.E R6, desc[UR4][R6.64] ;  /* 0x0000000406067981 */ /* 0x000f62000c1e1900 */
[----:B0-----:R-:W-:-:S03]  /*0350*/  IMAD.WIDE R14, R17, 0x4, R10 ;  /* 0x00000004110e7825 */ /* 0x001fc600078e020a */
[----:B------:R-:W5:Y:S04]  /*0360*/  LDG.E R10, desc[UR4][R10.64] ;  /* 0x000000040a0a7981 */ /* 0x000f68000c1e1900 */
[----:B------:R-:W5:Y:S04]  /*0370*/  LDG.E R13, desc[UR4][R14.64] ;  /* 0x000000040e0d7981 */ /* 0x000f68000c1e1900 */
[----:B------:R-:W5:Y:S04]  /*0380*/  LDG.E R7, desc[UR4][R2.64+0x4] ;  /* 0x0000040402077981 */ /* 0x000f68000c1e1900 */
[----:B------:R-:W5:Y:S01]  /*0390*/  LDG.E R9, desc[UR4][R2.64+0xc] ;  /* 0x00000c0402097981 */ /* 0x000f62000c1e1900 */
[----:B--2---:R-:W-:Y:S01]  /*03a0*/  FFMA R26, R25, R26, R24 ;  /* 0x0000001a191a7223 */ /* 0x004fe20000000018 */
[----:B------:R-:W-:-:S02]  /*03b0*/  IMAD.WIDE R24, R17, 0x4, R14 ;  /* 0x0000000411187825 */ /* 0x000fc400078e020e */
[----:B------:R-:W2:Y:S04]  /*03c0*/  LDG.E R14, desc[UR4][R2.64+0x8] ;  /* 0x00000804020e7981 */ /* 0x000ea8000c1e1900 */
[----:B------:R-:W2:Y:S01]  /*03d0*/  LDG.E R24, desc[UR4][R24.64] ;  /* 0x0000000418187981 */ /* 0x000ea2000c1e1900 */
[----:B---3--:R-:W-:Y:S01]  /*03e0*/  FFMA R12, R23, R12, R26 ;  /* 0x0000000c170c7223 */ /* 0x008fe2000000001a */
[----:B------:R-:W-:-:S03]  /*03f0*/  IADD3 R22, PT, PT, R22, 0x8, RZ ;  /* 0x0000000816167810 */ /* 0x000fc60007ffe0ff */
[----:B----4-:R-:W-:Y:S01]  /*0400*/  FFMA R29, R29, R4, R12 ;  /* 0x000000041d1d7223 */ /* 0x010fe2000000000c */
[----:B------:R-:W-:-:S03]  /*0410*/  ISETP.NE.AND P1, PT, R22, RZ, PT ;  /* 0x000000ff1600720c */ /* 0x000fc60003f25270 */
[----:B-----5:R-:W-:Y:S01]  /*0420*/  FFMA R8, R28, R8, R29 ;  /* 0x000000081c087223 */ /* 0x020fe2000000001d */
[----:B------:R-:W-:-:S03]  /*0430*/  IADD3 R4, P2, PT, R2, 0x20, RZ ;  /* 0x0000002002047810 */ /* 0x000fc60007f5e0ff */
[----:B------:R-:W-:Y:S01]  /*0440*/  FFMA R6, R5, R6, R8 ;  /* 0x0000000605067223 */ /* 0x000fe20000000008 */
[----:B------:R-:W-:Y:S02]  /*0450*/  IADD3.X R5, PT, PT, RZ, R3, RZ, P2, !PT ;  /* 0x00000003ff057210 */ /* 0x000fe400017fe4ff */
[----:B------:R-:W-:Y:S01]  /*0460*/  LEA R18, R17, R18, 0x3 ;  /* 0x0000001211127211 */ /* 0x000fe200078e18ff */
[----:B------:R-:W-:-:S04]  /*0470*/  FFMA R7, R7, R10, R6 ;  /* 0x0000000a07077223 */ /* 0x000fc80000000006 */
[----:B--2---:R-:W-:-:S04]  /*0480*/  FFMA R14, R14, R13, R7 ;  /* 0x0000000d0e0e7223 */ /* 0x004fc80000000007 */
[----:B------:R-:W-:Y:S01]  /*0490*/  FFMA R24, R9, R24, R14 ;  /* 0x0000001809187223 */ /* 0x000fe2000000000e */
[----:B------:R-:W-:Y:S06]  /*04a0*/  @P1 BRA `(.L_x_2) ;  /* 0xfffffffc005c1947 */ /* 0x000fec000383ffff */
.L_x_1:
[----:B------:R-:W-:Y:S05]  /*04b0*/  @!P0 BRA `(.L_x_0) ;  /* 0x0000000000fc8947 */ /* 0x000fea0003800000 */
[----:B------:R-:W-:Y:S02]  /*04c0*/  ISETP.GE.U32.AND P1, PT, R27, 0x4, PT ;  /* 0x000000041b00780c */ /* 0x000fe40003f26070 */
[----:B------:R-:W-:-:S04]  /*04d0*/  LOP3.LUT R14, R19, 0x3, RZ, 0xc0, !PT ;  /* 0x00000003130e7812 */ /* 0x000fc800078ec0ff */
[----:B------:R-:W-:-:S07]  /*04e0*/  ISETP.NE.AND P0, PT, R14, RZ, PT ;  /* 0x000000ff0e00720c */ /* 0x000fce0003f05270 */
[----:B------:R-:W-:Y:S06]  /*04f0*/  @!P1 BRA `(.L_x_3) ;  /* 0x00000000006c9947 */ /* 0x000fec0003800000 */
[----:B------:R-:W0:Y:S01]  /*0500*/  LDC.64 R4, c[0x0][0x388] ;  /* 0x0000e200ff047b82 */ /* 0x000e220000000a00 */
[----:B------:R-:W1:Y:S01]  /*0510*/  LDCU.64 UR6, c[0x0][0x380] ;  /* 0x00007000ff0677ac */ /* 0x000e620008000a00 */
[----:B------:R-:W-:Y:S01]  /*0520*/  IMAD R7, R21, R17, R16 ;  /* 0x0000001115077224 */ /* 0x000fe200078e0210 */
[CC--:B------:R-:W-:Y:S02]  /*0530*/  IADD3 R3, PT, PT, R20.reuse, R21.reuse, RZ ;  /* 0x0000001514037210 */ /* 0x0c0fe40007ffe0ff */
[----:B------:R-:W-:-:S03]  /*0540*/  IADD3 R8, P1, PT, R20, R21, RZ ;  /* 0x0000001514087210 */ /* 0x000fc60007f3e0ff */
[----:B------:R-:W2:Y:S01]  /*0550*/  LDC.64 R12, c[0x0][0x380] ;  /* 0x0000e000ff0c7b82 */ /* 0x000ea20000000a00 */
[----:B0-----:R-:W-:-:S04]  /*0560*/  IMAD.WIDE R4, R7, 0x4, R4 ;  /* 0x0000000407047825 */ /* 0x001fc800078e0204 */
[----:B------:R-:W-:Y:S02]  /*0570*/  IMAD.WIDE R6, R17, 0x4, R4 ;  /* 0x0000000411067825 */ /* 0x000fe400078e0204 */
[----:B------:R-:W3:Y:S02]  /*0580*/  LDG.E R4, desc[UR4][R4.64] ;  /* 0x0000000404047981 */ /* 0x000ee4000c1e1900 */
[----:B--2---:R-:W-:Y:S01]  /*0590*/  IMAD.WIDE.U32 R12, R3, 0x4, R12 ;  /* 0x00000004030c7825 */ /* 0x004fe200078e000c */
[----:B------:R-:W-:Y:S02]  /*05a0*/  IADD3.X R3, PT, PT, RZ, RZ, RZ, P1, !PT ;  /* 0x000000ffff037210 */ /* 0x000fe40000ffe4ff */
[----:B-1----:R-:W-:-:S03]  /*05b0*/  LEA R2, P1, R8, UR6, 0x2 ;  /* 0x0000000608027c11 */ /* 0x002fc6000f8210ff */
[----:B------:R-:W3:Y:S01]  /*05c0*/  LDG.E R13, desc[UR4][R12.64] ;  /* 0x000000040c0d7981 */ /* 0x000ee2000c1e1900 */
[----:B------:R-:W-:Y:S01]  /*05d0*/  LEA.HI.X R3, R8, UR7, R3, 0x2, P1 ;  /* 0x0000000708037c11 */ /* 0x000fe200088f1403 */
[C---:B------:R-:W-:Y:S02]  /*05e0*/  IMAD.WIDE R8, R17.reuse, 0x4, R6 ;  /* 0x0000000411087825 */ /* 0x040fe400078e0206 */
[----:B------:R-:W2:Y:S04]  /*05f0*/  LDG.E R6, desc[UR4][R6.64] ;  /* 0x0000000406067981 */ /* 0x000ea8000c1e1900 */
[----:B------:R-:W2:Y:S01]  /*0600*/  LDG.E R15, desc[UR4][R2.64+0x4] ;  /* 0x00000404020f7981 */ /* 0x000ea2000c1e1900 */
[----:B------:R-:W-:-:S03]  /*0610*/  IMAD.WIDE R10, R17, 0x4, R8 ;  /* 0x00000004110a7825 */ /* 0x000fc600078e0208 */
[----:B------:R-:W4:Y:S04]  /*0620*/  LDG.E R22, desc[UR4][R8.64] ;  /* 0x0000000408167981 */ /* 0x000f28000c1e1900 */
[----:B------:R-:W4:Y:S04]  /*0630*/  LDG.E R18, desc[UR4][R2.64+0x8] ;  /* 0x0000080402127981 */ /* 0x000f28000c1e1900 */
[----:B------:R-:W5:Y:S04]  /*0640*/  LDG.E R26, desc[UR4][R2.64+0xc] ;  /* 0x00000c04021a7981 */ /* 0x000f68000c1e1900 */
[----:B------:R-:W5:Y:S01]  /*0650*/  LDG.E R10, desc[UR4][R10.64] ;  /* 0x000000040a0a7981 */ /* 0x000f62000c1e1900 */
[----:B------:R-:W-:Y:S01]  /*0660*/  IADD3 R21, PT, PT, R21, 0x4, RZ ;  /* 0x0000000415157810 */ /* 0x000fe20007ffe0ff */
[----:B---3--:R-:W-:-:S04]  /*0670*/  FFMA R24, R13, R4, R24 ;  /* 0x000000040d187223 */ /* 0x008fc80000000018 */
[----:B--2---:R-:W-:-:S04]  /*0680*/  FFMA R15, R15, R6, R24 ;  /* 0x000000060f0f7223 */ /* 0x004fc80000000018 */
[----:B----4-:R-:W-:-:S04]  /*0690*/  FFMA R15, R18, R22, R15 ;  /* 0x00000016120f7223 */ /* 0x010fc8000000000f */
[----:B-----5:R-:W-:-:S07]  /*06a0*/  FFMA R24, R26, R10, R15 ;  /* 0x0000000a1a187223 */ /* 0x020fce000000000f */
.L_x_3:
[----:B------:R-:W-:Y:S05]  /*06b0*/  @!P0 BRA `(.L_x_0) ;  /* 0x00000000007c8947 */ /* 0x000fea0003800000 */
[----:B------:R-:W-:Y:S01]  /*06c0*/  ISETP.NE.AND P1, PT, R14, 0x1, PT ;  /* 0x000000010e00780c */ /* 0x000fe20003f25270 */
[----:B------:R-:W0:Y:S01]  /*06d0*/  LDC.64 R10, c[0x0][0x380] ;  /* 0x0000e000ff0a7b82 */ /* 0x000e220000000a00 */
[----:B------:R-:W-:-:S04]  /*06e0*/  LOP3.LUT R19, R19, 0x1, RZ, 0xc0, !PT ;  /* 0x0000000113137812 */ /* 0x000fc800078ec0ff */
[----:B------:R-:W-:-:S03]  /*06f0*/  ISETP.NE.U32.AND P0, PT, R19, 0x1, PT ;  /* 0x000000011300780c */ /* 0x000fc60003f05070 */
[----:B------:R-:W1:Y:S04]  /*0700*/  LDC.64 R8, c[0x0][0x388] ;  /* 0x0000e200ff087b82 */ /* 0x000e680000000a00 */
[CC--:B------:R-:W-:Y:S02]  /*0710*/  @P1 IADD3 R13, PT, PT, R20.reuse, R21.reuse, RZ ;  /* 0x00000015140d1210 */ /* 0x0c0fe40007ffe0ff */
[----:B------:R-:W-:Y:S02]  /*0720*/  @P1 IADD3 R12, P2, PT, R20, R21, RZ ;  /* 0x00000015140c1210 */ /* 0x000fe40007f5e0ff */
[----:B------:R-:W2:Y:S02]  /*0730*/  @P1 LDC.64 R2, c[0x0][0x380] ;  /* 0x0000e000ff021b82 */ /* 0x000ea40000000a00 */
[----:B------:R-:W-:-:S06]  /*0740*/  @P1 IADD3.X R14, PT, PT, RZ, RZ, RZ, P2, !PT ;  /* 0x000000ffff0e1210 */ /* 0x000fcc00017fe4ff */
[----:B------:R-:W3:Y:S01]  /*0750*/  LDC.64 R4, c[0x0][0x380] ;  /* 0x0000e000ff047b82 */ /* 0x000ee20000000a00 */
[----:B0-----:R-:W-:-:S04]  /*0760*/  @P1 IMAD.WIDE.U32 R10, R13, 0x4, R10 ;  /* 0x000000040d0a1825 */ /* 0x001fc800078e000a */
[C---:B------:R-:W-:Y:S01]  /*0770*/  @P1 IMAD R13, R21.reuse, R17, R16 ;  /* 0x00000011150d1224 */ /* 0x040fe200078e0210 */
[----:B------:R-:W-:Y:S01]  /*0780*/  @P1 IADD3 R21, PT, PT, R21, 0x2, RZ ;  /* 0x0000000215151810 */ /* 0x000fe20007ffe0ff */
[----:B------:R-:W4:Y:S01]  /*0790*/  @P1 LDG.E R11, desc[UR4][R10.64] ;  /* 0x000000040a0b1981 */ /* 0x000f22000c1e1900 */
[----:B------:R-:W0:Y:S01]  /*07a0*/  LDC.64 R6, c[0x0][0x388] ;  /* 0x0000e200ff067b82 */ /* 0x000e220000000a00 */
[----:B-1----:R-:W-:Y:S01]  /*07b0*/  @P1 IMAD.WIDE R8, R13, 0x4, R8 ;  /* 0x000000040d081825 */ /* 0x002fe200078e0208 */
[----:B------:R-:W-:Y:S02]  /*07c0*/  @!P0 IADD3 R15, PT, PT, R20, R21, RZ ;  /* 0x00000015140f8210 */ /* 0x000fe40007ffe0ff */
[----:B--2---:R-:W-:Y:S01]  /*07d0*/  @P1 LEA R2, P2, R12, R2, 0x2 ;  /* 0x000000020c021211 */ /* 0x004fe200078410ff */
[----:B------:R-:W-:-:S03]  /*07e0*/  @!P0 IMAD R21, R21, R17, R16 ;  /* 0x0000001115158224 */ /* 0x000fc600078e0210 */
[----:B------:R-:W-:Y:S01]  /*07f0*/  @P1 LEA.HI.X R3, R12, R3, R14, 0x2, P2 ;  /* 0x000000030c031211 */ /* 0x000fe200010f140e */
[----:B------:R-:W-:Y:S01]  /*0800*/  @P1 IMAD.WIDE R12, R17, 0x4, R8 ;  /* 0x00000004110c1825 */ /* 0x000fe200078e0208 */
[----:B------:R-:W4:Y:S03]  /*0810*/  @P1 LDG.E R14, desc[UR4][R8.64] ;  /* 0x00000004080e1981 */ /* 0x000f26000c1e1900 */
[----:B---3--:R-:W-:Y:S01]  /*0820*/  @!P0 IMAD.WIDE.U32 R4, R15, 0x4, R4 ;  /* 0x000000040f048825 */ /* 0x008fe200078e0004 */
[----:B------:R-:W2:Y:S04]  /*0830*/  @P1 LDG.E R2, desc[UR4][R2.64+0x4] ;  /* 0x0000040402021981 */ /* 0x000ea8000c1e1900 */
[----:B------:R-:W2:Y:S01]  /*0840*/  @P1 LDG.E R12, desc[UR4][R12.64] ;  /* 0x000000040c0c1981 */ /* 0x000ea2000c1e1900 */
[----:B0-----:R-:W-:-:S03]  /*0850*/  @!P0 IMAD.WIDE R6, R21, 0x4, R6 ;  /* 0x0000000415068825 */ /* 0x001fc600078e0206 */
[----:B------:R-:W3:Y:S04]  /*0860*/  @!P0 LDG.E R5, desc[UR4][R4.64] ;  /* 0x0000000404058981 */ /* 0x000ee8000c1e1900 */
[----:B------:R-:W3:Y:S01]  /*0870*/  @!P0 LDG.E R6, desc[UR4][R6.64] ;  /* 0x0000000406068981 */ /* 0x000ee2000c1e1900 */
[----:B----4-:R-:W-:-:S04]  /*0880*/  @P1 FFMA R11, R11, R14, R24 ;  /* 0x0000000e0b0b1223 */ /* 0x010fc80000000018 */
[----:B--2---:R-:W-:-:S04]  /*0890*/  @P1 FFMA R24, R2, R12, R11 ;  /* 0x0000000c02181223 */ /* 0x004fc8000000000b */
[----:B---3--:R-:W-:-:S07]  /*08a0*/  @!P0 FFMA R24, R5, R6, R24 ;  /* 0x0000000605188223 */ /* 0x008fce0000000018 */
.L_x_0:
[----:B------:R-:W0:Y:S01]  /*08b0*/  LDC.64 R2, c[0x0][0x390] ;  /* 0x0000e400ff027b82 */ /* 0x000e220000000a00 */
[----:B------:R-:W-:-:S04]  /*08c0*/  IMAD R17, R0, R17, R16 ;  /* 0x0000001100117224 */ /* 0x000fc800078e0210 */
[----:B0-----:R-:W-:-:S05]  /*08d0*/  IMAD.WIDE R2, R17, 0x4, R2 ;  /* 0x0000000411027825 */ /* 0x001fca00078e0202 */
[----:B------:R-:W-:Y:S01]  /*08e0*/  STG.E desc[UR4][R2.64], R24 ;  /* 0x0000001802007986 */ /* 0x000fe2000c101904 */
[----:B------:R-:W-:Y:S05]  /*08f0*/  EXIT ;  /* 0x000000000000794d */ /* 0x000fea0003800000 */
.L_x_4:
[----:B------:R-:W-:-:S00]  /*0900*/  BRA `(.L_x_4) ;  /* 0xfffffffc00fc7947 */ /* 0x000fc0000383ffff */
[----:B------:R-:W-:-:S00]  /*0910*/  NOP ;  /* 0x0000000000007918 */ /* 0x000fc00000000000 */
        /* <DEDUP_REMOVED lines=14> */
.L_x_6:


//--------------------- .text._Z6matmulPfS_S_iii  --------------------------
	.section	.text._Z6matmulPfS_S_iii,"ax",@progbits
	.align	128
        .global         _Z6matmulPfS_S_iii
        .type           _Z6matmulPfS_S_iii,@function
        .size           _Z6matmulPfS_S_iii,(.L_x_7 - _Z6matmulPfS_S_iii)
        .other          _Z6matmulPfS_S_iii,@"STO_CUDA_ENTRY STV_DEFAULT"
_Z6matmulPfS_S_iii:
.text._Z6matmulPfS_S_iii:
[----:B------:R-:W-:Y:S01]  /*0000*/  LDC R1, c[0x0][0x37c] ;  /* 0x0000df00ff017b82 */ /* 0x000fe20000000800 */
[----:B------:R-:W0:Y:S01]  /*0010*/  S2R R2, SR_CTAID.Y ;  /* 0x0000000000027919 */ /* 0x000e220000002600 */
[----:B------:R-:W1:Y:S01]  /*0020*/  LDCU UR4, c[0x0][0x360] ;  /* 0x00006c00ff0477ac */ /* 0x000e620008000800 */
[----:B------:R-:W0:Y:S01]  /*0030*/  S2R R5, SR_TID.Y ;  /* 0x0000000000057919 */ /* 0x000e220000002200 */
[----:B------:R-:W0:Y:S01]  /*0040*/  LDCU UR5, c[0x0][0x364] ;  /* 0x00006c80ff0577ac */ /* 0x000e220008000800 */
[----:B------:R-:W1:Y:S01]  /*0050*/  S2R R0, SR_CTAID.X ;  /* 0x0000000000007919 */ /* 0x000e620000002500 */
[----:B------:R-:W2:Y:S01]  /*0060*/  LDCU UR6, c[0x0][0x3a0] ;  /* 0x00007400ff0677ac */ /* 0x000ea20008000800 */
[----:B------:R-:W1:Y:S01]  /*0070*/  S2R R3, SR_TID.X ;  /* 0x0000000000037919 */ /* 0x000e620000002100 */
[----:B------:R-:W3:Y:S01]  /*0080*/  LDCU UR7, c[0x0][0x398] ;  /* 0x00007300ff0777ac */ /* 0x000ee20008000800 */
[----:B0-----:R-:W-:-:S05]  /*0090*/  IMAD R2, R2, UR5, R5 ;  /* 0x0000000502027c24 */ /* 0x001fca000f8e0205 */
[----:B--2---:R-:W-:Y:S01]  /*00a0*/  ISETP.GE.AND P0, PT, R2, UR6, PT ;  /* 0x0000000602007c0c */ /* 0x004fe2000bf06270 */
[----:B-1----:R-:W-:-:S05]  /*00b0*/  IMAD R0, R0, UR4, R3 ;  /* 0x0000000400007c24 */ /* 0x002fca000f8e0203 */
[----:B---3--:R-:W-:-:S13]  /*00c0*/  ISETP.GE.OR P0, PT, R0, UR7, P0 ;  /* 0x0000000700007c0c */ /* 0x008fda0008706670 */
[----:B------:R-:W-:Y:S05]  /*00d0*/  @P0 EXIT ;  /* 0x000000000000094d */ /* 0x000fea0003800000 */
[----:B------:R-:W0:Y:S01]  /*00e0*/  LDC.64 R2, c[0x0][0x390] ;  /* 0x0000e400ff027b82 */ /* 0x000e220000000a00 */
[----:B------:R-:W0:Y:S01]  /*00f0*/  LDCU.64 UR4, c[0x0][0x358] ;  /* 0x00006b00ff0477ac */ /* 0x000e220008000a00 */
[----:B------:R-:W-:Y:S01]  /*0100*/  HFMA2 R5, -RZ, RZ, 3.390625, 0 ;  /* 0x42c80000ff057431 */ /* 0x000fe200000001ff */
[----:B------:R-:W-:-:S04]  /*0110*/  MOV R7, 0x43480000 ;  /* 0x4348000000077802 */ /* 0x000fc80000000f00 */
[----:B0-----:R-:W-:Y:S04]  /*0120*/  STG.E desc[UR4][R2.64], R5 ;  /* 0x0000000502007986 */ /* 0x001fe8000c101904 */
[----:B------:R-:W-:Y:S01]  /*0130*/  STG.E desc[UR4][R2.64+0x4], R7 ;  /* 0x0000040702007986 */ /* 0x000fe2000c101904 */
[----:B------:R-:W-:Y:S05]  /*0140*/  EXIT ;  /* 0x000000000000794d */ /* 0x000fea0003800000 */
.L_x_5:
        /* <DEDUP_REMOVED lines=11> */
.L_x_7:


//--------------------- .nv.shared.reserved.0     --------------------------
	.section	.nv.shared.reserved.0,"aw",@nobits
	.weak		__nv_reservedSMEM_offset_0_alias
	.size		__nv_reservedSMEM_offset_0_alias, 0, 64
	.other		__nv_reservedSMEM_offset_0_alias,@"STO_CUDA_RESERVED_SHARED STV_DEFAULT"
__nv_reservedSMEM_offset_0_alias:
	.zero		0
	.zero		64


//--------------------- .nv.constant0._Z15gpu_matrix_multPfS_S_iii --------------------------
	.section	.nv.constant0._Z15gpu_matrix_multPfS_S_iii,"a",@progbits
	.sectionflags	@""
	.align	4
.nv.constant0._Z15gpu_matrix_multPfS_S_iii:
	.zero		932


//--------------------- .nv.constant0._Z6matmulPfS_S_iii --------------------------
	.section	.nv.constant0._Z6matmulPfS_S_iii,"a",@progbits
	.sectionflags	@""
	.align	4
.nv.constant0._Z6matmulPfS_S_iii:
	.zero		932


//--------------------- SYMBOLS --------------------------

	.type		.nv.reservedSmem.offset0,@object
	.size		.nv.reservedSmem.offset0,0x4
